//
// Generated by NVIDIA NVVM Compiler
//
// Compiler Build ID: CL-36424714
// Cuda compilation tools, release 13.0, V13.0.88
// Based on NVVM 20.0.0
//

.version 9.0
.target sm_100
.address_size 64

	// .globl	_Z18test_field_elementv

.visible .entry _Z18test_field_elementv()
{


	ret;

}


// ===== COMPILED SASS (sm_100) =====

	.target	sm_100

	.elftype	@"ET_EXEC"


//--------------------- .note.nv.tkinfo           --------------------------
	.section	.note.nv.tkinfo,"",@"SHT_NOTE"
	.sectionflags	@"SHF_NOTE_NV_TKINFO"
	.tkinfo
        /*0018*/ 	.word	0x00000002
        /*0030*/ 	.string	""
        /*0030*/ 	.string	"ptxas"
        /*0030*/ 	.string	"Cuda compilation tools, release 13.0, V13.0.88"
        /*0030*/ 	.string	"Build cuda_13.0.r13.0/compiler.36424714_0"
        /*0030*/ 	.string	"-arch sm_100 -m 64 "



//--------------------- .note.nv.cuinfo           --------------------------
	.section	.note.nv.cuinfo,"",@"SHT_NOTE"
	.sectionflags	@"SHF_NOTE_NV_CUINFO"
        /*0018*/ 	.short	0x0002
        /*001a*/ 	.short	0x0064
        /*001c*/ 	.short	0x0082
	.zero		2


//--------------------- .nv.info                  --------------------------
	.section	.nv.info,"",@"SHT_CUDA_INFO"
	.align	4


	//----- nvinfo : EIATTR_REGCOUNT
	.align		4
        /*0000*/ 	.byte	0x04, 0x2f
        /*0002*/ 	.short	(.L_1 - .L_0)
	.align		4
.L_0:
        /*0004*/ 	.word	index@(_Z18test_field_elementv)
        /*0008*/ 	.word	0x00000004


	//----- nvinfo : EIATTR_FRAME_SIZE
	.align		4
.L_1:
        /*000c*/ 	.byte	0x04, 0x11
        /*000e*/ 	.short	(.L_3 - .L_2)
	.align		4
.L_2:
        /*0010*/ 	.word	index@(_Z18test_field_elementv)
        /*0014*/ 	.word	0x00000000


	//----- nvinfo : EIATTR_MIN_STACK_SIZE
	.align		4
.L_3:
        /*0018*/ 	.byte	0x04, 0x12
        /*001a*/ 	.short	(.L_5 - .L_4)
	.align		4
.L_4:
        /*001c*/ 	.word	index@(_Z18test_field_elementv)
        /*0020*/ 	.word	0x00000000
.L_5:


//--------------------- .nv.compat                --------------------------
	.section	.nv.compat,"",@"SHT_CUDA_COMPAT_INFO"
	.align	4
        /*0000*/ 	.byte	0x02, 0x09, 0x00, 0x00, 0x02, 0x02, 0x01, 0x00, 0x02, 0x05, 0x05, 0x00, 0x03, 0x07, 0x01, 0x01
        /*0010*/ 	.byte	0x02, 0x03, 0x00, 0x00, 0x02, 0x06, 0x01, 0x00, 0x04, 0x0b, 0x08, 0x00, 0x09, 0x00, 0x00, 0x00
        /*0020*/ 	.byte	0x00, 0x00, 0x00, 0x00


//--------------------- .nv.info._Z18test_field_elementv --------------------------
	.section	.nv.info._Z18test_field_elementv,"",@"SHT_CUDA_INFO"
	.sectionflags	@""
	.align	4


	//----- nvinfo : EIATTR_CUDA_API_VERSION
	.align		4
        /*0000*/ 	.byte	0x04, 0x37
        /*0002*/ 	.short	(.L_7 - .L_6)
.L_6:
        /*0004*/ 	.word	0x00000082


	//----- nvinfo : EIATTR_SPARSE_MMA_MASK
	.align		4
.L_7:
        /*0008*/ 	.byte	0x03, 0x50
        /*000a*/ 	.short	0x0000


	//----- nvinfo : EIATTR_MAXREG_COUNT
	.align		4
        /*000c*/ 	.byte	0x03, 0x1b
        /*000e*/ 	.short	0x00ff


	//----- nvinfo : EIATTR_MERCURY_ISA_VERSION
	.align		4
        /*0010*/ 	.byte	0x03, 0x5f
        /*0012*/ 	.short	0x0101


	//----- nvinfo : EIATTR_VRC_CTA_INIT_COUNT
	.align		4
        /*0014*/ 	.byte	0x02, 0x4a
	.zero		1
	.zero		1


	//----- nvinfo : EIATTR_EXIT_INSTR_OFFSETS
	.align		4
        /*0018*/ 	.byte	0x04, 0x1c
        /*001a*/ 	.short	(.L_9 - .L_8)


	//   ....[0]....
.L_8:
        /*001c*/ 	.word	0x00000010


	//----- nvinfo : EIATTR_SW_WAR
	.align		4
.L_9:
        /*0020*/ 	.byte	0x04, 0x36
        /*0022*/ 	.short	(.L_11 - .L_10)
.L_10:
        /*0024*/ 	.word	0x00000008
.L_11:


//--------------------- .nv.callgraph             --------------------------
	.section	.nv.callgraph,"",@"SHT_CUDA_CALLGRAPH"
	.align	4
	.sectionentsize	8
	.align		4
        /*0000*/ 	.word	0x00000000
	.align		4
        /*0004*/ 	.word	0xffffffff
	.align		4
        /*0008*/ 	.word	0x00000000
	.align		4
        /*000c*/ 	.word	0xfffffffe
	.align		4
        /*0010*/ 	.word	0x00000000
	.align		4
        /*0014*/ 	.word	0xfffffffd
	.align		4
        /*0018*/ 	.word	0x00000000
	.align		4
        /*001c*/ 	.word	0xfffffffc


//--------------------- .text._Z18test_field_elementv --------------------------
	.section	.text._Z18test_field_elementv,"ax",@progbits
	.align	128
        .global         _Z18test_field_elementv
        .type           _Z18test_field_elementv,@function
        .size           _Z18test_field_elementv,(.L_x_1 - _Z18test_field_elementv)
        .other          _Z18test_field_elementv,@"STO_CUDA_ENTRY STV_DEFAULT"
_Z18test_field_elementv:
.text._Z18test_field_elementv:
[----:B------:R-:W-:Y:S01]  /*0000*/  LDC R1, c[0x0][0x37c] ;  /* 0x0000df00ff017b82 */ /* 0x000fe20000000800 */
[----:B------:R-:W-:Y:S05]  /*0010*/  EXIT ;  /* 0x000000000000794d */ /* 0x000fea0003800000 */
.L_x_0:
[----:B------:R-:W-:-:S00]  /*0020*/  BRA `(.L_x_0) ;  /* 0xfffffffc00fc7947 */ /* 0x000fc0000383ffff */
[----:B------:R-:W-:-:S00]  /*0030*/  NOP ;  /* 0x0000000000007918 */ /* 0x000fc00000000000 */
        /* <DEDUP_REMOVED lines=12> */
.L_x_1:


//--------------------- .nv.shared.reserved.0     --------------------------
	.section	.nv.shared.reserved.0,"aw",@nobits
	.weak		__nv_reservedSMEM_offset_0_alias
	.size		__nv_reservedSMEM_offset_0_alias, 0, 64
	.other		__nv_reservedSMEM_offset_0_alias,@"STO_CUDA_RESERVED_SHARED STV_DEFAULT"
__nv_reservedSMEM_offset_0_alias:
	.zero		0
	.zero		64


//--------------------- .nv.constant0._Z18test_field_elementv --------------------------
	.section	.nv.constant0._Z18test_field_elementv,"a",@progbits
	.sectionflags	@""
	.align	4
.nv.constant0._Z18test_field_elementv:
	.zero		896


//--------------------- SYMBOLS --------------------------

	.type		.nv.reservedSmem.offset0,@object
	.size		.nv.reservedSmem.offset0,0x4
